//
// Generated by NVIDIA NVVM Compiler
//
// Compiler Build ID: CL-36424714
// Cuda compilation tools, release 13.0, V13.0.88
// Based on NVVM 20.0.0
//

.version 9.0
.target sm_100
.address_size 64

	// .globl	_Z14matrixMulTiledPKfS0_Pfiii
// _ZZ14matrixMulTiledPKfS0_PfiiiE2As has been demoted
// _ZZ14matrixMulTiledPKfS0_PfiiiE2Bs has been demoted

.visible .entry _Z14matrixMulTiledPKfS0_Pfiii(
	.param .u64 .ptr .align 1 _Z14matrixMulTiledPKfS0_Pfiii_param_0,
	.param .u64 .ptr .align 1 _Z14matrixMulTiledPKfS0_Pfiii_param_1,
	.param .u64 .ptr .align 1 _Z14matrixMulTiledPKfS0_Pfiii_param_2,
	.param .u32 _Z14matrixMulTiledPKfS0_Pfiii_param_3,
	.param .u32 _Z14matrixMulTiledPKfS0_Pfiii_param_4,
	.param .u32 _Z14matrixMulTiledPKfS0_Pfiii_param_5
)
{
	.reg .pred 	%p<26>;
	.reg .b32 	%r<74>;
	.reg .b32 	%f<181>;
	.reg .b64 	%rd<27>;
	// demoted variable
	.shared .align 4 .b8 _ZZ14matrixMulTiledPKfS0_PfiiiE2As[1024];
	// demoted variable
	.shared .align 4 .b8 _ZZ14matrixMulTiledPKfS0_PfiiiE2Bs[1024];
	ld.param.u64 	%rd4, [_Z14matrixMulTiledPKfS0_Pfiii_param_0];
	ld.param.u64 	%rd5, [_Z14matrixMulTiledPKfS0_Pfiii_param_1];
	ld.param.u32 	%r33, [_Z14matrixMulTiledPKfS0_Pfiii_param_3];
	ld.param.u32 	%r34, [_Z14matrixMulTiledPKfS0_Pfiii_param_4];
	ld.param.u32 	%r35, [_Z14matrixMulTiledPKfS0_Pfiii_param_5];
	cvta.to.global.u64 	%rd1, %rd5;
	cvta.to.global.u64 	%rd2, %rd4;
	mov.u32 	%r36, %ctaid.x;
	mov.u32 	%r37, %ctaid.y;
	mov.u32 	%r1, %tid.x;
	mov.u32 	%r2, %tid.y;
	shl.b32 	%r38, %r37, 4;
	add.s32 	%r3, %r38, %r2;
	shl.b32 	%r4, %r36, 4;
	add.s32 	%r5, %r4, %r1;
	setp.lt.s32 	%p1, %r34, 1;
	mov.f32 	%f180, 0f00000000;
	@%p1 bra 	$L__BB0_19;
	add.s32 	%r6, %r34, 15;
	mul.lo.s32 	%r7, %r34, %r3;
	shl.b32 	%r40, %r2, 6;
	mov.u32 	%r41, _ZZ14matrixMulTiledPKfS0_PfiiiE2As;
	add.s32 	%r8, %r41, %r40;
	mov.u32 	%r42, _ZZ14matrixMulTiledPKfS0_PfiiiE2Bs;
	shl.b32 	%r43, %r1, 2;
	add.s32 	%r10, %r42, %r43;
	add.s32 	%r9, %r10, %r40;
	setp.lt.u32 	%p2, %r34, 17;
	mov.f32 	%f180, 0f00000000;
	mov.b32 	%r73, 0;
	@%p2 bra 	$L__BB0_13;
	shr.u32 	%r45, %r6, 4;
	and.b32  	%r46, %r45, 134217726;
	neg.s32 	%r72, %r46;
	add.s32 	%r47, %r2, 16;
	mad.lo.s32 	%r48, %r35, %r47, %r1;
	add.s32 	%r69, %r48, %r4;
	mad.lo.s32 	%r49, %r2, %r35, %r1;
	add.s32 	%r68, %r49, %r4;
	add.s32 	%r66, %r1, %r7;
	mov.f32 	%f180, 0f00000000;
	mov.b32 	%r71, 16;
	cvt.u64.u32 	%rd10, %r7;
	cvt.u64.u32 	%rd11, %r1;
	mov.u32 	%r67, %r1;
	mov.u32 	%r70, %r2;
$L__BB0_3:
	setp.ge.s32 	%p3, %r3, %r33;
	setp.ge.s32 	%p4, %r67, %r34;
	mov.f32 	%f172, 0f00000000;
	or.pred  	%p5, %p3, %p4;
	@%p5 bra 	$L__BB0_5;
	mul.wide.u32 	%rd6, %r66, 4;
	add.s64 	%rd7, %rd2, %rd6;
	ld.global.f32 	%f172, [%rd7];
$L__BB0_5:
	setp.ge.s32 	%p6, %r5, %r35;
	shl.b32 	%r50, %r1, 2;
	add.s32 	%r51, %r8, %r50;
	st.shared.f32 	[%r51], %f172;
	setp.ge.s32 	%p7, %r70, %r34;
	mov.f32 	%f173, 0f00000000;
	or.pred  	%p8, %p7, %p6;
	@%p8 bra 	$L__BB0_7;
	mul.wide.s32 	%rd8, %r68, 4;
	add.s64 	%rd9, %rd1, %rd8;
	ld.global.f32 	%f173, [%rd9];
$L__BB0_7:
	st.shared.f32 	[%r9], %f173;
	bar.sync 	0;
	ld.shared.f32 	%f27, [%r8];
	ld.shared.f32 	%f28, [%r10];
	fma.rn.f32 	%f29, %f27, %f28, %f180;
	ld.shared.f32 	%f30, [%r8+4];
	ld.shared.f32 	%f31, [%r10+64];
	fma.rn.f32 	%f32, %f30, %f31, %f29;
	ld.shared.f32 	%f33, [%r8+8];
	ld.shared.f32 	%f34, [%r10+128];
	fma.rn.f32 	%f35, %f33, %f34, %f32;
	ld.shared.f32 	%f36, [%r8+12];
	ld.shared.f32 	%f37, [%r10+192];
	fma.rn.f32 	%f38, %f36, %f37, %f35;
	ld.shared.f32 	%f39, [%r8+16];
	ld.shared.f32 	%f40, [%r10+256];
	fma.rn.f32 	%f41, %f39, %f40, %f38;
	ld.shared.f32 	%f42, [%r8+20];
	ld.shared.f32 	%f43, [%r10+320];
	fma.rn.f32 	%f44, %f42, %f43, %f41;
	ld.shared.f32 	%f45, [%r8+24];
	ld.shared.f32 	%f46, [%r10+384];
	fma.rn.f32 	%f47, %f45, %f46, %f44;
	ld.shared.f32 	%f48, [%r8+28];
	ld.shared.f32 	%f49, [%r10+448];
	fma.rn.f32 	%f50, %f48, %f49, %f47;
	ld.shared.f32 	%f51, [%r8+32];
	ld.shared.f32 	%f52, [%r10+512];
	fma.rn.f32 	%f53, %f51, %f52, %f50;
	ld.shared.f32 	%f54, [%r8+36];
	ld.shared.f32 	%f55, [%r10+576];
	fma.rn.f32 	%f56, %f54, %f55, %f53;
	ld.shared.f32 	%f57, [%r8+40];
	ld.shared.f32 	%f58, [%r10+640];
	fma.rn.f32 	%f59, %f57, %f58, %f56;
	ld.shared.f32 	%f60, [%r8+44];
	ld.shared.f32 	%f61, [%r10+704];
	fma.rn.f32 	%f62, %f60, %f61, %f59;
	ld.shared.f32 	%f63, [%r8+48];
	ld.shared.f32 	%f64, [%r10+768];
	fma.rn.f32 	%f65, %f63, %f64, %f62;
	ld.shared.f32 	%f66, [%r8+52];
	ld.shared.f32 	%f67, [%r10+832];
	fma.rn.f32 	%f68, %f66, %f67, %f65;
	ld.shared.f32 	%f69, [%r8+56];
	ld.shared.f32 	%f70, [%r10+896];
	fma.rn.f32 	%f71, %f69, %f70, %f68;
	ld.shared.f32 	%f72, [%r8+60];
	ld.shared.f32 	%f73, [%r10+960];
	fma.rn.f32 	%f6, %f72, %f73, %f71;
	bar.sync 	0;
	add.s32 	%r52, %r67, 16;
	setp.ge.s32 	%p10, %r52, %r34;
	mov.f32 	%f174, 0f00000000;
	or.pred  	%p11, %p3, %p10;
	@%p11 bra 	$L__BB0_9;
	add.s32 	%r53, %r71, -16;
	cvt.u64.u32 	%rd12, %r53;
	add.s64 	%rd13, %rd12, %rd11;
	add.s64 	%rd14, %rd13, %rd10;
	shl.b64 	%rd15, %rd14, 2;
	add.s64 	%rd16, %rd2, %rd15;
	ld.global.f32 	%f174, [%rd16+64];
$L__BB0_9:
	shl.b32 	%r54, %r1, 2;
	add.s32 	%r55, %r8, %r54;
	st.shared.f32 	[%r55], %f174;
	add.s32 	%r56, %r70, 16;
	setp.ge.s32 	%p13, %r56, %r34;
	mov.f32 	%f175, 0f00000000;
	or.pred  	%p14, %p13, %p6;
	@%p14 bra 	$L__BB0_11;
	mul.wide.s32 	%rd17, %r69, 4;
	add.s64 	%rd18, %rd1, %rd17;
	ld.global.f32 	%f175, [%rd18];
$L__BB0_11:
	st.shared.f32 	[%r9], %f175;
	bar.sync 	0;
	ld.shared.f32 	%f75, [%r8];
	ld.shared.f32 	%f76, [%r10];
	fma.rn.f32 	%f77, %f75, %f76, %f6;
	ld.shared.f32 	%f78, [%r8+4];
	ld.shared.f32 	%f79, [%r10+64];
	fma.rn.f32 	%f80, %f78, %f79, %f77;
	ld.shared.f32 	%f81, [%r8+8];
	ld.shared.f32 	%f82, [%r10+128];
	fma.rn.f32 	%f83, %f81, %f82, %f80;
	ld.shared.f32 	%f84, [%r8+12];
	ld.shared.f32 	%f85, [%r10+192];
	fma.rn.f32 	%f86, %f84, %f85, %f83;
	ld.shared.f32 	%f87, [%r8+16];
	ld.shared.f32 	%f88, [%r10+256];
	fma.rn.f32 	%f89, %f87, %f88, %f86;
	ld.shared.f32 	%f90, [%r8+20];
	ld.shared.f32 	%f91, [%r10+320];
	fma.rn.f32 	%f92, %f90, %f91, %f89;
	ld.shared.f32 	%f93, [%r8+24];
	ld.shared.f32 	%f94, [%r10+384];
	fma.rn.f32 	%f95, %f93, %f94, %f92;
	ld.shared.f32 	%f96, [%r8+28];
	ld.shared.f32 	%f97, [%r10+448];
	fma.rn.f32 	%f98, %f96, %f97, %f95;
	ld.shared.f32 	%f99, [%r8+32];
	ld.shared.f32 	%f100, [%r10+512];
	fma.rn.f32 	%f101, %f99, %f100, %f98;
	ld.shared.f32 	%f102, [%r8+36];
	ld.shared.f32 	%f103, [%r10+576];
	fma.rn.f32 	%f104, %f102, %f103, %f101;
	ld.shared.f32 	%f105, [%r8+40];
	ld.shared.f32 	%f106, [%r10+640];
	fma.rn.f32 	%f107, %f105, %f106, %f104;
	ld.shared.f32 	%f108, [%r8+44];
	ld.shared.f32 	%f109, [%r10+704];
	fma.rn.f32 	%f110, %f108, %f109, %f107;
	ld.shared.f32 	%f111, [%r8+48];
	ld.shared.f32 	%f112, [%r10+768];
	fma.rn.f32 	%f113, %f111, %f112, %f110;
	ld.shared.f32 	%f114, [%r8+52];
	ld.shared.f32 	%f115, [%r10+832];
	fma.rn.f32 	%f116, %f114, %f115, %f113;
	ld.shared.f32 	%f117, [%r8+56];
	ld.shared.f32 	%f118, [%r10+896];
	fma.rn.f32 	%f119, %f117, %f118, %f116;
	ld.shared.f32 	%f120, [%r8+60];
	ld.shared.f32 	%f121, [%r10+960];
	fma.rn.f32 	%f180, %f120, %f121, %f119;
	bar.sync 	0;
	add.s32 	%r72, %r72, 2;
	add.s32 	%r71, %r71, 32;
	add.s32 	%r70, %r70, 32;
	shl.b32 	%r57, %r35, 5;
	add.s32 	%r69, %r69, %r57;
	add.s32 	%r68, %r68, %r57;
	add.s32 	%r67, %r67, 32;
	add.s32 	%r66, %r66, 32;
	setp.ne.s32 	%p15, %r72, 0;
	@%p15 bra 	$L__BB0_3;
	and.b32  	%r73, %r6, 2147483616;
$L__BB0_13:
	and.b32  	%r58, %r6, 16;
	setp.eq.s32 	%p16, %r58, 0;
	@%p16 bra 	$L__BB0_19;
	setp.ge.s32 	%p17, %r3, %r33;
	add.s32 	%r59, %r73, %r1;
	setp.ge.s32 	%p18, %r59, %r34;
	mov.f32 	%f178, 0f00000000;
	or.pred  	%p19, %p17, %p18;
	@%p19 bra 	$L__BB0_16;
	add.s32 	%r60, %r59, %r7;
	mul.wide.u32 	%rd19, %r60, 4;
	add.s64 	%rd20, %rd2, %rd19;
	ld.global.f32 	%f178, [%rd20];
$L__BB0_16:
	setp.ge.s32 	%p20, %r5, %r35;
	mov.u32 	%r61, %tid.x;
	shl.b32 	%r62, %r61, 2;
	add.s32 	%r63, %r8, %r62;
	st.shared.f32 	[%r63], %f178;
	add.s32 	%r32, %r73, %r2;
	setp.ge.s32 	%p21, %r32, %r34;
	mov.f32 	%f179, 0f00000000;
	or.pred  	%p22, %p21, %p20;
	@%p22 bra 	$L__BB0_18;
	mad.lo.s32 	%r64, %r32, %r35, %r5;
	mul.wide.s32 	%rd21, %r64, 4;
	add.s64 	%rd22, %rd1, %rd21;
	ld.global.f32 	%f179, [%rd22];
$L__BB0_18:
	st.shared.f32 	[%r9], %f179;
	bar.sync 	0;
	ld.shared.f32 	%f124, [%r8];
	ld.shared.f32 	%f125, [%r10];
	fma.rn.f32 	%f126, %f124, %f125, %f180;
	ld.shared.f32 	%f127, [%r8+4];
	ld.shared.f32 	%f128, [%r10+64];
	fma.rn.f32 	%f129, %f127, %f128, %f126;
	ld.shared.f32 	%f130, [%r8+8];
	ld.shared.f32 	%f131, [%r10+128];
	fma.rn.f32 	%f132, %f130, %f131, %f129;
	ld.shared.f32 	%f133, [%r8+12];
	ld.shared.f32 	%f134, [%r10+192];
	fma.rn.f32 	%f135, %f133, %f134, %f132;
	ld.shared.f32 	%f136, [%r8+16];
	ld.shared.f32 	%f137, [%r10+256];
	fma.rn.f32 	%f138, %f136, %f137, %f135;
	ld.shared.f32 	%f139, [%r8+20];
	ld.shared.f32 	%f140, [%r10+320];
	fma.rn.f32 	%f141, %f139, %f140, %f138;
	ld.shared.f32 	%f142, [%r8+24];
	ld.shared.f32 	%f143, [%r10+384];
	fma.rn.f32 	%f144, %f142, %f143, %f141;
	ld.shared.f32 	%f145, [%r8+28];
	ld.shared.f32 	%f146, [%r10+448];
	fma.rn.f32 	%f147, %f145, %f146, %f144;
	ld.shared.f32 	%f148, [%r8+32];
	ld.shared.f32 	%f149, [%r10+512];
	fma.rn.f32 	%f150, %f148, %f149, %f147;
	ld.shared.f32 	%f151, [%r8+36];
	ld.shared.f32 	%f152, [%r10+576];
	fma.rn.f32 	%f153, %f151, %f152, %f150;
	ld.shared.f32 	%f154, [%r8+40];
	ld.shared.f32 	%f155, [%r10+640];
	fma.rn.f32 	%f156, %f154, %f155, %f153;
	ld.shared.f32 	%f157, [%r8+44];
	ld.shared.f32 	%f158, [%r10+704];
	fma.rn.f32 	%f159, %f157, %f158, %f156;
	ld.shared.f32 	%f160, [%r8+48];
	ld.shared.f32 	%f161, [%r10+768];
	fma.rn.f32 	%f162, %f160, %f161, %f159;
	ld.shared.f32 	%f163, [%r8+52];
	ld.shared.f32 	%f164, [%r10+832];
	fma.rn.f32 	%f165, %f163, %f164, %f162;
	ld.shared.f32 	%f166, [%r8+56];
	ld.shared.f32 	%f167, [%r10+896];
	fma.rn.f32 	%f168, %f166, %f167, %f165;
	ld.shared.f32 	%f169, [%r8+60];
	ld.shared.f32 	%f170, [%r10+960];
	fma.rn.f32 	%f180, %f169, %f170, %f168;
	bar.sync 	0;
$L__BB0_19:
	setp.ge.s32 	%p23, %r3, %r33;
	setp.ge.s32 	%p24, %r5, %r35;
	or.pred  	%p25, %p23, %p24;
	@%p25 bra 	$L__BB0_21;
	ld.param.u64 	%rd26, [_Z14matrixMulTiledPKfS0_Pfiii_param_2];
	mad.lo.s32 	%r65, %r35, %r3, %r5;
	cvta.to.global.u64 	%rd23, %rd26;
	mul.wide.u32 	%rd24, %r65, 4;
	add.s64 	%rd25, %rd23, %rd24;
	st.global.f32 	[%rd25], %f180;
$L__BB0_21:
	ret;

}


// ===== COMPILED SASS (sm_100) =====

	.target	sm_100

	.elftype	@"ET_EXEC"


//--------------------- .note.nv.tkinfo           --------------------------
	.section	.note.nv.tkinfo,"",@"SHT_NOTE"
	.sectionflags	@"SHF_NOTE_NV_TKINFO"
	.tkinfo
        /*0018*/ 	.word	0x00000002
        /*0030*/ 	.string	""
        /*0030*/ 	.string	"ptxas"
        /*0030*/ 	.string	"Cuda compilation tools, release 13.0, V13.0.88"
        /*0030*/ 	.string	"Build cuda_13.0.r13.0/compiler.36424714_0"
        /*0030*/ 	.string	"-arch sm_100 -m 64 "



//--------------------- .note.nv.cuinfo           --------------------------
	.section	.note.nv.cuinfo,"",@"SHT_NOTE"
	.sectionflags	@"SHF_NOTE_NV_CUINFO"
        /*0018*/ 	.short	0x0002
        /*001a*/ 	.short	0x0064
        /*001c*/ 	.short	0x0082
	.zero		2


//--------------------- .nv.info                  --------------------------
	.section	.nv.info,"",@"SHT_CUDA_INFO"
	.align	4


	//----- nvinfo : EIATTR_REGCOUNT
	.align		4
        /*0000*/ 	.byte	0x04, 0x2f
        /*0002*/ 	.short	(.L_1 - .L_0)
	.align		4
.L_0:
        /*0004*/ 	.word	index@(_Z14matrixMulTiledPKfS0_Pfiii)
        /*0008*/ 	.word	0x00000020


	//----- nvinfo : EIATTR_FRAME_SIZE
	.align		4
.L_1:
        /*000c*/ 	.byte	0x04, 0x11
        /*000e*/ 	.short	(.L_3 - .L_2)
	.align		4
.L_2:
        /*0010*/ 	.word	index@(_Z14matrixMulTiledPKfS0_Pfiii)
        /*0014*/ 	.word	0x00000000


	//----- nvinfo : EIATTR_MIN_STACK_SIZE
	.align		4
.L_3:
        /*0018*/ 	.byte	0x04, 0x12
        /*001a*/ 	.short	(.L_5 - .L_4)
	.align		4
.L_4:
        /*001c*/ 	.word	index@(_Z14matrixMulTiledPKfS0_Pfiii)
        /*0020*/ 	.word	0x00000000
.L_5:


//--------------------- .nv.compat                --------------------------
	.section	.nv.compat,"",@"SHT_CUDA_COMPAT_INFO"
	.align	4
        /*0000*/ 	.byte	0x02, 0x09, 0x00, 0x00, 0x02, 0x02, 0x01, 0x00, 0x02, 0x05, 0x05, 0x00, 0x03, 0x07, 0x01, 0x01
        /*0010*/ 	.byte	0x02, 0x03, 0x00, 0x00, 0x02, 0x06, 0x01, 0x00, 0x04, 0x0b, 0x08, 0x00, 0x09, 0x00, 0x00, 0x00
        /*0020*/ 	.byte	0x00, 0x00, 0x00, 0x00


//--------------------- .nv.info._Z14matrixMulTiledPKfS0_Pfiii --------------------------
	.section	.nv.info._Z14matrixMulTiledPKfS0_Pfiii,"",@"SHT_CUDA_INFO"
	.sectionflags	@""
	.align	4


	//----- nvinfo : EIATTR_CUDA_API_VERSION
	.align		4
        /*0000*/ 	.byte	0x04, 0x37
        /*0002*/ 	.short	(.L_7 - .L_6)
.L_6:
        /*0004*/ 	.word	0x00000082


	//----- nvinfo : EIATTR_KPARAM_INFO
	.align		4
.L_7:
        /*0008*/ 	.byte	0x04, 0x17
        /*000a*/ 	.short	(.L_9 - .L_8)
.L_8:
        /*000c*/ 	.word	0x00000000
        /*0010*/ 	.short	0x0005
        /*0012*/ 	.short	0x0020
        /*0014*/ 	.byte	0x00, 0xf0, 0x11, 0x00


	//----- nvinfo : EIATTR_KPARAM_INFO
	.align		4
.L_9:
        /*0018*/ 	.byte	0x04, 0x17
        /*001a*/ 	.short	(.L_11 - .L_10)
.L_10:
        /*001c*/ 	.word	0x00000000
        /*0020*/ 	.short	0x0004
        /*0022*/ 	.short	0x001c
        /*0024*/ 	.byte	0x00, 0xf0, 0x11, 0x00


	//----- nvinfo : EIATTR_KPARAM_INFO
	.align		4
.L_11:
        /*0028*/ 	.byte	0x04, 0x17
        /*002a*/ 	.short	(.L_13 - .L_12)
.L_12:
        /*002c*/ 	.word	0x00000000
        /*0030*/ 	.short	0x0003
        /*0032*/ 	.short	0x0018
        /*0034*/ 	.byte	0x00, 0xf0, 0x11, 0x00


	//----- nvinfo : EIATTR_KPARAM_INFO
	.align		4
.L_13:
        /*0038*/ 	.byte	0x04, 0x17
        /*003a*/ 	.short	(.L_15 - .L_14)
.L_14:
        /*003c*/ 	.word	0x00000000
        /*0040*/ 	.short	0x0002
        /*0042*/ 	.short	0x0010
        /*0044*/ 	.byte	0x00, 0xf5, 0x21, 0x00


	//----- nvinfo : EIATTR_KPARAM_INFO
	.align		4
.L_15:
        /*0048*/ 	.byte	0x04, 0x17
        /*004a*/ 	.short	(.L_17 - .L_16)
.L_16:
        /*004c*/ 	.word	0x00000000
        /*0050*/ 	.short	0x0001
        /*0052*/ 	.short	0x0008
        /*0054*/ 	.byte	0x00, 0xf5, 0x21, 0x00


	//----- nvinfo : EIATTR_KPARAM_INFO
	.align		4
.L_17:
        /*0058*/ 	.byte	0x04, 0x17
        /*005a*/ 	.short	(.L_19 - .L_18)
.L_18:
        /*005c*/ 	.word	0x00000000
        /*0060*/ 	.short	0x0000
        /*0062*/ 	.short	0x0000
        /*0064*/ 	.byte	0x00, 0xf5, 0x21, 0x00


	//----- nvinfo : EIATTR_SPARSE_MMA_MASK
	.align		4
.L_19:
        /*0068*/ 	.byte	0x03, 0x50
        /*006a*/ 	.short	0x0000


	//----- nvinfo : EIATTR_MAXREG_COUNT
	.align		4
        /*006c*/ 	.byte	0x03, 0x1b
        /*006e*/ 	.short	0x00ff


	//----- nvinfo : EIATTR_NUM_BARRIERS
	.align		4
        /*0070*/ 	.byte	0x02, 0x4c
        /*0072*/ 	.byte	0x01
	.zero		1


	//----- nvinfo : EIATTR_MERCURY_ISA_VERSION
	.align		4
        /*0074*/ 	.byte	0x03, 0x5f
        /*0076*/ 	.short	0x0101


	//----- nvinfo : EIATTR_VRC_CTA_INIT_COUNT
	.align		4
        /*0078*/ 	.byte	0x02, 0x4a
	.zero		1
	.zero		1


	//----- nvinfo : EIATTR_EXIT_INSTR_OFFSETS
	.align		4
        /*007c*/ 	.byte	0x04, 0x1c
        /*007e*/ 	.short	(.L_21 - .L_20)


	//   ....[0]....
.L_20:
        /*0080*/ 	.word	0x00000e30


	//   ....[1]....
        /*0084*/ 	.word	0x00000e80


	//----- nvinfo : EIATTR_CBANK_PARAM_SIZE
	.align		4
.L_21:
        /*0088*/ 	.byte	0x03, 0x19
        /*008a*/ 	.short	0x0024


	//----- nvinfo : EIATTR_PARAM_CBANK
	.align		4
        /*008c*/ 	.byte	0x04, 0x0a
        /*008e*/ 	.short	(.L_23 - .L_22)
	.align		4
.L_22:
        /*0090*/ 	.word	index@(.nv.constant0._Z14matrixMulTiledPKfS0_Pfiii)
        /*0094*/ 	.short	0x0380
        /*0096*/ 	.short	0x0024


	//----- nvinfo : EIATTR_SW_WAR
	.align		4
.L_23:
        /*0098*/ 	.byte	0x04, 0x36
        /*009a*/ 	.short	(.L_25 - .L_24)
.L_24:
        /*009c*/ 	.word	0x00000008
.L_25:


//--------------------- .nv.callgraph             --------------------------
	.section	.nv.callgraph,"",@"SHT_CUDA_CALLGRAPH"
	.align	4
	.sectionentsize	8
	.align		4
        /*0000*/ 	.word	0x00000000
	.align		4
        /*0004*/ 	.word	0xffffffff
	.align		4
        /*0008*/ 	.word	0x00000000
	.align		4
        /*000c*/ 	.word	0xfffffffe
	.align		4
        /*0010*/ 	.word	0x00000000
	.align		4
        /*0014*/ 	.word	0xfffffffd
	.align		4
        /*0018*/ 	.word	0x00000000
	.align		4
        /*001c*/ 	.word	0xfffffffc


//--------------------- .text._Z14matrixMulTiledPKfS0_Pfiii --------------------------
	.section	.text._Z14matrixMulTiledPKfS0_Pfiii,"ax",@progbits
	.align	128
        .global         _Z14matrixMulTiledPKfS0_Pfiii
        .type           _Z14matrixMulTiledPKfS0_Pfiii,@function
        .size           _Z14matrixMulTiledPKfS0_Pfiii,(.L_x_4 - _Z14matrixMulTiledPKfS0_Pfiii)
        .other          _Z14matrixMulTiledPKfS0_Pfiii,@"STO_CUDA_ENTRY STV_DEFAULT"
_Z14matrixMulTiledPKfS0_Pfiii:
.text._Z14matrixMulTiledPKfS0_Pfiii:
[----:B------:R-:W-:Y:S01]  /*0000*/  LDC R1, c[0x0][0x37c] ;  /* 0x0000df00ff017b82 */ /* 0x000fe20000000800 */
[----:B------:R-:W0:Y:S01]  /*0010*/  S2R R0, SR_CTAID.Y ;  /* 0x0000000000007919 */ /* 0x000e220000002600 */
[----:B------:R-:W1:Y:S01]  /*0020*/  LDCU UR7, c[0x0][0x39c] ;  /* 0x00007380ff0777ac */ /* 0x000e620008000800 */
[----:B------:R-:W-:Y:S01]  /*0030*/  HFMA2 R27, -RZ, RZ, 0, 0 ;  /* 0x00000000ff1b7431 */ /* 0x000fe200000001ff */
[----:B------:R-:W0:Y:S01]  /*0040*/  S2R R13, SR_TID.Y ;  /* 0x00000000000d7919 */ /* 0x000e220000002200 */
[----:B------:R-:W2:Y:S01]  /*0050*/  LDCU.64 UR10, c[0x0][0x358] ;  /* 0x00006b00ff0a77ac */ /* 0x000ea20008000a00 */
[----:B------:R-:W3:Y:S01]  /*0060*/  S2R R4, SR_CTAID.X ;  /* 0x0000000000047919 */ /* 0x000ee20000002500 */
[----:B------:R-:W3:Y:S01]  /*0070*/  S2R R14, SR_TID.X ;  /* 0x00000000000e7919 */ /* 0x000ee20000002100 */
[----:B-1----:R-:W-:Y:S01]  /*0080*/  UISETP.GE.AND UP0, UPT, UR7, 0x1, UPT ;  /* 0x000000010700788c */ /* 0x002fe2000bf06270 */
[----:B0-----:R-:W-:Y:S02]  /*0090*/  LEA R0, R0, R13, 0x4 ;  /* 0x0000000d00007211 */ /* 0x001fe400078e20ff */
[----:B---3--:R-:W-:-:S06]  /*00a0*/  LEA R3, R4, R14, 0x4 ;  /* 0x0000000e04037211 */ /* 0x008fcc00078e20ff */
[----:B--2---:R-:W-:Y:S05]  /*00b0*/  BRA.U !UP0, `(.L_x_0) ;  /* 0x0000000d084c7547 */ /* 0x004fea000b800000 */
[----:B------:R-:W0:Y:S01]  /*00c0*/  S2UR UR6, SR_CgaCtaId ;  /* 0x00000000000679c3 */ /* 0x000e220000008800 */
[----:B------:R-:W-:Y:S01]  /*00d0*/  UMOV UR4, 0x400 ;  /* 0x0000040000047882 */ /* 0x000fe20000000000 */
[----:B------:R-:W-:Y:S02]  /*00e0*/  UISETP.GE.U32.AND UP0, UPT, UR7, 0x11, UPT ;  /* 0x000000110700788c */ /* 0x000fe4000bf06070 */
[----:B------:R-:W-:Y:S01]  /*00f0*/  IMAD R25, R0, UR7, RZ ;  /* 0x0000000700197c24 */ /* 0x000fe2000f8e02ff */
[----:B------:R-:W-:Y:S01]  /*0100*/  UIADD3 UR5, UPT, UPT, UR4, 0x400, URZ ;  /* 0x0000040004057890 */ /* 0x000fe2000fffe0ff */
[----:B------:R-:W-:Y:S01]  /*0110*/  MOV R27, RZ ;  /* 0x000000ff001b7202 */ /* 0x000fe20000000f00 */
[----:B------:R-:W-:Y:S02]  /*0120*/  UIADD3 UR8, UPT, UPT, UR7, 0xf, URZ ;  /* 0x0000000f07087890 */ /* 0x000fe4000fffe0ff */
[----:B0-----:R-:W-:Y:S02]  /*0130*/  ULEA UR5, UR6, UR5, 0x18 ;  /* 0x0000000506057291 */ /* 0x001fe4000f8ec0ff */
[----:B------:R-:W-:-:S04]  /*0140*/  ULEA UR4, UR6, UR4, 0x18 ;  /* 0x0000000406047291 */ /* 0x000fc8000f8ec0ff */
[----:B------:R-:W-:Y:S02]  /*0150*/  LEA R2, R14, UR5, 0x2 ;  /* 0x000000050e027c11 */ /* 0x000fe4000f8e10ff */
[C---:B------:R-:W-:Y:S01]  /*0160*/  LEA R16, R13.reuse, UR4, 0x6 ;  /* 0x000000040d107c11 */ /* 0x040fe2000f8e30ff */
[----:B------:R-:W-:Y:S01]  /*0170*/  UMOV UR4, URZ ;  /* 0x000000ff00047c82 */ /* 0x000fe20008000000 */
[----:B------:R-:W-:Y:S01]  /*0180*/  LEA R20, R13, R2, 0x6 ;  /* 0x000000020d147211 */ /* 0x000fe200078e30ff */
[----:B------:R-:W-:Y:S06]  /*0190*/  BRA.U !UP0, `(.L_x_1) ;  /* 0x0000000908207547 */ /* 0x000fec000b800000 */
[----:B------:R-:W0:Y:S01]  /*01a0*/  LDCU UR5, c[0x0][0x3a0] ;  /* 0x00007400ff0577ac */ /* 0x000e220008000800 */
[----:B------:R-:W1:Y:S01]  /*01b0*/  LDC R12, c[0x0][0x3a0] ;  /* 0x0000e800ff0c7b82 */ /* 0x000e620000000800 */
[----:B------:R-:W-:Y:S01]  /*01c0*/  IADD3 R5, PT, PT, R13, 0x10, RZ ;  /* 0x000000100d057810 */ /* 0x000fe20007ffe0ff */
[----:B------:R-:W-:Y:S01]  /*01d0*/  HFMA2 R18, -RZ, RZ, 0, 9.5367431640625e-07 ;  /* 0x00000010ff127431 */ /* 0x000fe200000001ff */
[----:B------:R-:W2:Y:S01]  /*01e0*/  LDCU UR6, c[0x0][0x398] ;  /* 0x00007300ff0677ac */ /* 0x000ea20008000800 */
[-C--:B------:R-:W-:Y:S02]  /*01f0*/  IADD3 R19, PT, PT, R25, R14.reuse, RZ ;  /* 0x0000000e19137210 */ /* 0x080fe40007ffe0ff */
[----:B------:R-:W-:Y:S01]  /*0200*/  MOV R27, RZ ;  /* 0x000000ff001b7202 */ /* 0x000fe20000000f00 */
[----:B------:R-:W-:Y:S01]  /*0210*/  USHF.R.U32.HI UR4, URZ, 0x4, UR8 ;  /* 0x00000004ff047899 */ /* 0x000fe20008011608 */
[----:B------:R-:W-:Y:S01]  /*0220*/  MOV R17, R14 ;  /* 0x0000000e00117202 */ /* 0x000fe20000000f00 */
[----:B------:R-:W3:Y:S01]  /*0230*/  LDCU UR7, c[0x0][0x39c] ;  /* 0x00007380ff0777ac */ /* 0x000ee20008000800 */
[----:B------:R-:W-:Y:S01]  /*0240*/  MOV R15, R13 ;  /* 0x0000000d000f7202 */ /* 0x000fe20000000f00 */
[----:B------:R-:W-:Y:S01]  /*0250*/  ULOP3.LUT UR4, UR4, 0x7fffffe, URZ, 0xc0, !UPT ;  /* 0x07fffffe04047892 */ /* 0x000fe2000f8ec0ff */
[----:B0-----:R-:W-:-:S03]  /*0260*/  IMAD R5, R5, UR5, R14 ;  /* 0x0000000505057c24 */ /* 0x001fc6000f8e020e */
[----:B------:R-:W-:Y:S01]  /*0270*/  UIADD3 UR4, UPT, UPT, -UR4, URZ, URZ ;  /* 0x000000ff04047290 */ /* 0x000fe2000fffe1ff */
[----:B------:R-:W-:Y:S01]  /*0280*/  IMAD R21, R13, UR5, R14 ;  /* 0x000000050d157c24 */ /* 0x000fe2000f8e020e */
[----:B--2---:R-:W-:Y:S02]  /*0290*/  ISETP.GE.AND P1, PT, R0, UR6, PT ;  /* 0x0000000600007c0c */ /* 0x004fe4000bf26270 */
[C---:B------:R-:W-:Y:S02]  /*02a0*/  LEA R23, R4.reuse, R5, 0x4 ;  /* 0x0000000504177211 */ /* 0x040fe400078e20ff */
[----:B------:R-:W-:-:S09]  /*02b0*/  LEA R21, R4, R21, 0x4 ;  /* 0x0000001504157211 */ /* 0x000fd200078e20ff */
.L_x_2:
[----:B-1----:R-:W-:Y:S02]  /*02c0*/  ISETP.GE.AND P0, PT, R3, R12, PT ;  /* 0x0000000c0300720c */ /* 0x002fe40003f06270 */
[----:B---3--:R-:W-:Y:S02]  /*02d0*/  ISETP.GE.OR P2, PT, R17, UR7, P1 ;  /* 0x0000000711007c0c */ /* 0x008fe40008f46670 */
[----:B------:R-:W-:Y:S02]  /*02e0*/  ISETP.GE.OR P3, PT, R15, UR7, P0 ;  /* 0x000000070f007c0c */ /* 0x000fe40008766670 */
[----:B------:R-:W-:Y:S02]  /*02f0*/  MOV R29, RZ ;  /* 0x000000ff001d7202 */ /* 0x000fe40000000f00 */
[----:B------:R-:W-:-:S07]  /*0300*/  MOV R24, RZ ;  /* 0x000000ff00187202 */ /* 0x000fce0000000f00 */
[----:B------:R-:W0:Y:S08]  /*0310*/  @!P2 LDC.64 R6, c[0x0][0x380] ;  /* 0x0000e000ff06ab82 */ /* 0x000e300000000a00 */
[----:B------:R-:W1:Y:S01]  /*0320*/  @!P3 LDC.64 R4, c[0x0][0x388] ;  /* 0x0000e200ff04bb82 */ /* 0x000e620000000a00 */
[----:B0-----:R-:W-:-:S05]  /*0330*/  @!P2 IMAD.WIDE.U32 R6, R19, 0x4, R6 ;  /* 0x000000041306a825 */ /* 0x001fca00078e0006 */
[----:B------:R-:W2:Y:S01]  /*0340*/  @!P2 LDG.E R29, desc[UR10][R6.64] ;  /* 0x0000000a061da981 */ /* 0x000ea2000c1e1900 */
[----:B-1----:R-:W-:-:S05]  /*0350*/  @!P3 IMAD.WIDE R4, R21, 0x4, R4 ;  /* 0x000000041504b825 */ /* 0x002fca00078e0204 */
[----:B------:R-:W3:Y:S01]  /*0360*/  @!P3 LDG.E R24, desc[UR10][R4.64] ;  /* 0x0000000a0418b981 */ /* 0x000ee2000c1e1900 */
[----:B------:R-:W-:-:S05]  /*0370*/  LEA R22, R14, R16, 0x2 ;  /* 0x000000100e167211 */ /* 0x000fca00078e10ff */
[----:B--2---:R-:W-:Y:S04]  /*0380*/  STS [R22], R29 ;  /* 0x0000001d16007388 */ /* 0x004fe80000000800 */
[----:B---3--:R-:W-:Y:S01]  /*0390*/  STS [R20], R24 ;  /* 0x0000001814007388 */ /* 0x008fe20000000800 */
[----:B------:R-:W-:Y:S06]  /*03a0*/  BAR.SYNC.DEFER_BLOCKING 0x0 ;  /* 0x0000000000007b1d */ /* 0x000fec0000010000 */
[----:B------:R-:W-:Y:S04]  /*03b0*/  LDS R26, [R2] ;  /* 0x00000000021a7984 */ /* 0x000fe80000000800 */
[----:B------:R-:W0:Y:S04]  /*03c0*/  LDS.128 R8, [R16] ;  /* 0x0000000010087984 */ /* 0x000e280000000c00 */
[----:B------:R-:W1:Y:S04]  /*03d0*/  LDS R28, [R2+0x40] ;  /* 0x00004000021c7984 */ /* 0x000e680000000800 */
[----:B------:R-:W2:Y:S04]  /*03e0*/  LDS R4, [R2+0x80] ;  /* 0x0000800002047984 */ /* 0x000ea80000000800 */
[----:B------:R-:W-:Y:S01]  /*03f0*/  LDS R29, [R2+0x140] ;  /* 0x00014000021d7984 */ /* 0x000fe20000000800 */
[----:B0-----:R-:W-:-:S03]  /*0400*/  FFMA R8, R8, R26, R27 ;  /* 0x0000001a08087223 */ /* 0x001fc6000000001b */
[----:B------:R-:W-:Y:S01]  /*0410*/  LDS R27, [R2+0x180] ;  /* 0x00018000021b7984 */ /* 0x000fe20000000800 */
[----:B-1----:R-:W-:-:S03]  /*0420*/  FFMA R7, R28, R9, R8 ;  /* 0x000000091c077223 */ /* 0x002fc60000000008 */
[----:B------:R-:W0:Y:S01]  /*0430*/  LDS R8, [R2+0xc0] ;  /* 0x0000c00002087984 */ /* 0x000e220000000800 */
[----:B--2---:R-:W-:-:S03]  /*0440*/  FFMA R10, R4, R10, R7 ;  /* 0x0000000a040a7223 */ /* 0x004fc60000000007 */
[----:B------:R-:W-:Y:S04]  /*0450*/  LDS R9, [R2+0x100] ;  /* 0x0001000002097984 */ /* 0x000fe80000000800 */
[----:B------:R-:W1:Y:S01]  /*0460*/  LDS.128 R4, [R16+0x10] ;  /* 0x0000100010047984 */ /* 0x000e620000000c00 */
[----:B0-----:R-:W-:-:S04]  /*0470*/  FFMA R11, R8, R11, R10 ;  /* 0x0000000b080b7223 */ /* 0x001fc8000000000a */
[----:B-1----:R-:W-:Y:S02]  /*0480*/  FFMA R8, R4, R9, R11 ;  /* 0x0000000904087223 */ /* 0x002fe4000000000b */
[----:B------:R-:W0:Y:S02]  /*0490*/  LDS R4, [R2+0x1c0] ;  /* 0x0001c00002047984 */ /* 0x000e240000000800 */
[----:B------:R-:W-:Y:S02]  /*04a0*/  FFMA R24, R29, R5, R8 ;  /* 0x000000051d187223 */ /* 0x000fe40000000008 */
[----:B------:R-:W-:Y:S04]  /*04b0*/  LDS R5, [R2+0x200] ;  /* 0x0002000002057984 */ /* 0x000fe80000000800 */
[----:B------:R-:W1:Y:S01]  /*04c0*/  LDS.128 R8, [R16+0x20] ;  /* 0x0000200010087984 */ /* 0x000e620000000c00 */
[----:B------:R-:W-:-:S03]  /*04d0*/  FFMA R29, R27, R6, R24 ;  /* 0x000000061b1d7223 */ /* 0x000fc60000000018 */
[----:B------:R-:W2:Y:S04]  /*04e0*/  LDS R6, [R2+0x240] ;  /* 0x0002400002067984 */ /* 0x000ea80000000800 */
[----:B------:R-:W3:Y:S04]  /*04f0*/  LDS R27, [R2+0x280] ;  /* 0x00028000021b7984 */ /* 0x000ee80000000800 */
[----:B------:R-:W4:Y:S01]  /*0500*/  LDS R24, [R2+0x2c0] ;  /* 0x0002c00002187984 */ /* 0x000f220000000800 */
[----:B0-----:R-:W-:-:S03]  /*0510*/  FFMA R7, R4, R7, R29 ;  /* 0x0000000704077223 */ /* 0x001fc6000000001d */
[----:B------:R-:W-:Y:S01]  /*0520*/  LDS R29, [R2+0x300] ;  /* 0x00030000021d7984 */ /* 0x000fe20000000800 */
[----:B-1----:R-:W-:-:S04]  /*0530*/  FFMA R8, R8, R5, R7 ;  /* 0x0000000508087223 */ /* 0x002fc80000000007 */
[----:B--2---:R-:W-:Y:S02]  /*0540*/  FFMA R8, R6, R9, R8 ;  /* 0x0000000906087223 */ /* 0x004fe40000000008 */
[----:B------:R-:W0:Y:S02]  /*0550*/  LDS.128 R4, [R16+0x30] ;  /* 0x0000300010047984 */ /* 0x000e240000000c00 */
[----:B---3--:R-:W-:Y:S01]  /*0560*/  FFMA R27, R27, R10, R8 ;  /* 0x0000000a1b1b7223 */ /* 0x008fe20000000008 */
[----:B------:R-:W-:-:S04]  /*0570*/  IADD3 R8, PT, PT, R17, 0x10, RZ ;  /* 0x0000001011087810 */ /* 0x000fc80007ffe0ff */
[----:B------:R-:W-:Y:S01]  /*0580*/  ISETP.GE.OR P2, PT, R8, UR7, P1 ;  /* 0x0000000708007c0c */ /* 0x000fe20008f46670 */
[----:B----4-:R-:W-:Y:S02]  /*0590*/  FFMA R11, R24, R11, R27 ;  /* 0x0000000b180b7223 */ /* 0x010fe4000000001b */
[----:B------:R-:W1:Y:S10]  /*05a0*/  LDS R24, [R2+0x340] ;  /* 0x0003400002187984 */ /* 0x000e740000000800 */
[----:B------:R-:W2:Y:S01]  /*05b0*/  @!P2 LDC.64 R8, c[0x0][0x380] ;  /* 0x0000e000ff08ab82 */ /* 0x000ea20000000a00 */
[----:B------:R-:W-:-:S04]  /*05c0*/  IADD3 R10, PT, PT, R15, 0x10, RZ ;  /* 0x000000100f0a7810 */ /* 0x000fc80007ffe0ff */
[----:B------:R-:W-:Y:S01]  /*05d0*/  ISETP.GE.OR P0, PT, R10, UR7, P0 ;  /* 0x000000070a007c0c */ /* 0x000fe20008706670 */
[----:B0-----:R-:W-:Y:S01]  /*05e0*/  FFMA R29, R4, R29, R11 ;  /* 0x0000001d041d7223 */ /* 0x001fe2000000000b */
[----:B------:R-:W-:-:S04]  /*05f0*/  @!P2 IADD3 R4, PT, PT, R18, -0x10, RZ ;  /* 0xfffffff01204a810 */ /* 0x000fc80007ffe0ff */
[----:B------:R-:W-:-:S04]  /*0600*/  @!P2 IADD3 R4, P3, P4, R25, R4, R14 ;  /* 0x000000041904a210 */ /* 0x000fc80007c7e00e */
[----:B--2---:R-:W-:Y:S02]  /*0610*/  @!P2 LEA R26, P5, R4, R8, 0x2 ;  /* 0x00000008041aa211 */ /* 0x004fe400078a10ff */
[----:B------:R-:W-:-:S04]  /*0620*/  @!P2 IADD3.X R8, PT, PT, RZ, RZ, RZ, P3, P4 ;  /* 0x000000ffff08a210 */ /* 0x000fc80001fe84ff */
[----:B------:R-:W-:Y:S02]  /*0630*/  @!P2 LEA.HI.X R27, R4, R9, R8, 0x2, P5 ;  /* 0x00000009041ba211 */ /* 0x000fe400028f1408 */
[----:B------:R-:W0:Y:S01]  /*0640*/  @!P0 LDC.64 R8, c[0x0][0x388] ;  /* 0x0000e200ff088b82 */ /* 0x000e220000000a00 */
[----:B-1----:R-:W-:Y:S01]  /*0650*/  FFMA R24, R24, R5, R29 ;  /* 0x0000000518187223 */ /* 0x002fe2000000001d */
[----:B------:R-:W-:Y:S04]  /*0660*/  LDS R4, [R2+0x3c0] ;  /* 0x0003c00002047984 */ /* 0x000fe80000000800 */
[----:B------:R-:W1:Y:S01]  /*0670*/  LDS R5, [R2+0x380] ;  /* 0x0003800002057984 */ /* 0x000e620000000800 */
[----:B------:R-:W-:Y:S01]  /*0680*/  MOV R11, RZ ;  /* 0x000000ff000b7202 */ /* 0x000fe20000000f00 */
[----:B------:R-:W-:Y:S01]  /*0690*/  BAR.SYNC.DEFER_BLOCKING 0x0 ;  /* 0x0000000000007b1d */ /* 0x000fe20000010000 */
[----:B0-----:R-:W-:Y:S01]  /*06a0*/  @!P0 IMAD.WIDE R28, R23, 0x4, R8 ;  /* 0x00000004171c8825 */ /* 0x001fe200078e0208 */
[----:B------:R-:W-:-:S04]  /*06b0*/  MOV R9, RZ ;  /* 0x000000ff00097202 */ /* 0x000fc80000000f00 */
[----:B------:R-:W2:Y:S04]  /*06c0*/  @!P2 LDG.E R11, desc[UR10][R26.64+0x40] ;  /* 0x0000400a1a0ba981 */ /* 0x000ea8000c1e1900 */
[----:B------:R-:W3:Y:S01]  /*06d0*/  @!P0 LDG.E R9, desc[UR10][R28.64] ;  /* 0x0000000a1c098981 */ /* 0x000ee2000c1e1900 */
[----:B-1----:R-:W-:-:S04]  /*06e0*/  FFMA R5, R5, R6, R24 ;  /* 0x0000000605057223 */ /* 0x002fc80000000018 */
[----:B------:R-:W-:Y:S01]  /*06f0*/  FFMA R5, R4, R7, R5 ;  /* 0x0000000704057223 */ /* 0x000fe20000000005 */
[----:B------:R-:W-:-:S04]  /*0700*/  UIADD3 UR4, UPT, UPT, UR4, 0x2, URZ ;  /* 0x0000000204047890 */ /* 0x000fc8000fffe0ff */
[----:B------:R-:W-:Y:S01]  /*0710*/  UISETP.NE.AND UP0, UPT, UR4, URZ, UPT ;  /* 0x000000ff0400728c */ /* 0x000fe2000bf05270 */
[----:B------:R-:W-:Y:S02]  /*0720*/  IADD3 R15, PT, PT, R15, 0x20, RZ ;  /* 0x000000200f0f7810 */ /* 0x000fe40007ffe0ff */
[----:B------:R-:W-:Y:S02]  /*0730*/  IADD3 R17, PT, PT, R17, 0x20, RZ ;  /* 0x0000002011117810 */ /* 0x000fe40007ffe0ff */
[----:B------:R-:W-:Y:S02]  /*0740*/  IADD3 R18, PT, PT, R18, 0x20, RZ ;  /* 0x0000002012127810 */ /* 0x000fe40007ffe0ff */
[----:B------:R-:W-:Y:S02]  /*0750*/  IADD3 R19, PT, PT, R19, 0x20, RZ ;  /* 0x0000002013137810 */ /* 0x000fe40007ffe0ff */
[C---:B------:R-:W-:Y:S02]  /*0760*/  LEA R21, R12.reuse, R21, 0x5 ;  /* 0x000000150c157211 */ /* 0x040fe400078e28ff */
[----:B------:R-:W-:Y:S01]  /*0770*/  LEA R23, R12, R23, 0x5 ;  /* 0x000000170c177211 */ /* 0x000fe200078e28ff */
[----:B--2---:R-:W-:Y:S04]  /*0780*/  STS [R22], R11 ;  /* 0x0000000b16007388 */ /* 0x004fe80000000800 */
[----:B---3--:R-:W-:Y:S01]  /*0790*/  STS [R20], R9 ;  /* 0x0000000914007388 */ /* 0x008fe20000000800 */
[----:B------:R-:W-:Y:S06]  /*07a0*/  BAR.SYNC.DEFER_BLOCKING 0x0 ;  /* 0x0000000000007b1d */ /* 0x000fec0000010000 */
[----:B------:R-:W-:Y:S04]  /*07b0*/  LDS R29, [R2] ;  /* 0x00000000021d7984 */ /* 0x000fe80000000800 */
[----:B------:R-:W0:Y:S04]  /*07c0*/  LDS.128 R8, [R16] ;  /* 0x0000000010087984 */ /* 0x000e280000000c00 */
[----:B------:R-:W1:Y:S04]  /*07d0*/  LDS R26, [R2+0x40] ;  /* 0x00004000021a7984 */ /* 0x000e680000000800 */
[----:B------:R-:W2:Y:S04]  /*07e0*/  LDS R27, [R2+0x80] ;  /* 0x00008000021b7984 */ /* 0x000ea80000000800 */
[----:B------:R-:W-:Y:S04]  /*07f0*/  LDS R24, [R2+0x100] ;  /* 0x0001000002187984 */ /* 0x000fe80000000800 */
[----:B------:R-:W-:Y:S01]  /*0800*/  LDS R22, [R2+0x140] ;  /* 0x0001400002167984 */ /* 0x000fe20000000800 */
[----:B0-----:R-:W-:-:S03]  /*0810*/  FFMA R5, R8, R29, R5 ;  /* 0x0000001d08057223 */ /* 0x001fc60000000005 */
[----:B------:R-:W0:Y:S01]  /*0820*/  LDS R8, [R2+0xc0] ;  /* 0x0000c00002087984 */ /* 0x000e220000000800 */
[----:B-1----:R-:W-:-:S03]  /*0830*/  FFMA R26, R26, R9, R5 ;  /* 0x000000091a1a7223 */ /* 0x002fc60000000005 */
[----:B------:R-:W1:Y:S01]  /*0840*/  LDS.128 R4, [R16+0x10] ;  /* 0x0000100010047984 */ /* 0x000e620000000c00 */
[----:B--2---:R-:W-:-:S03]  /*0850*/  FFMA R9, R27, R10, R26 ;  /* 0x0000000a1b097223 */ /* 0x004fc6000000001a */
[----:B------:R-:W2:Y:S04]  /*0860*/  LDS R27, [R2+0x180] ;  /* 0x00018000021b7984 */ /* 0x000ea80000000800 */
[----:B------:R-:W-:Y:S04]  /*0870*/  LDS R26, [R2+0x200] ;  /* 0x00020000021a7984 */ /* 0x000fe80000000800 */
[----:B------:R-:W-:Y:S01]  /*0880*/  LDS R29, [R2+0x340] ;  /* 0x00034000021d7984 */ /* 0x000fe20000000800 */
[----:B0-----:R-:W-:-:S04]  /*0890*/  FFMA R9, R8, R11, R9 ;  /* 0x0000000b08097223 */ /* 0x001fc80000000009 */
[----:B-1----:R-:W-:Y:S02]  /*08a0*/  FFMA R9, R4, R24, R9 ;  /* 0x0000001804097223 */ /* 0x002fe40000000009 */
[----:B------:R-:W0:Y:S02]  /*08b0*/  LDS R4, [R2+0x1c0] ;  /* 0x0001c00002047984 */ /* 0x000e240000000800 */
[----:B------:R-:W-:Y:S02]  /*08c0*/  FFMA R24, R22, R5, R9 ;  /* 0x0000000516187223 */ /* 0x000fe40000000009 */
[----:B------:R-:W1:Y:S04]  /*08d0*/  LDS.128 R8, [R16+0x20] ;  /* 0x0000200010087984 */ /* 0x000e680000000c00 */
[----:B------:R-:W3:Y:S01]  /*08e0*/  LDS R22, [R2+0x240] ;  /* 0x0002400002167984 */ /* 0x000ee20000000800 */
[----:B--2---:R-:W-:-:S03]  /*08f0*/  FFMA R5, R27, R6, R24 ;  /* 0x000000061b057223 */ /* 0x004fc60000000018 */
[----:B------:R-:W2:Y:S01]  /*0900*/  LDS R27, [R2+0x280] ;  /* 0x00028000021b7984 */ /* 0x000ea20000000800 */
[----:B0-----:R-:W-:-:S04]  /*0910*/  FFMA R5, R4, R7, R5 ;  /* 0x0000000704057223 */ /* 0x001fc80000000005 */
[----:B-1----:R-:W-:Y:S02]  /*0920*/  FFMA R5, R8, R26, R5 ;  /* 0x0000001a08057223 */ /* 0x002fe40000000005 */
[----:B------:R-:W0:Y:S02]  /*0930*/  LDS R8, [R2+0x2c0] ;  /* 0x0002c00002087984 */ /* 0x000e240000000800 */
[----:B---3--:R-:W-:Y:S02]  /*0940*/  FFMA R22, R22, R9, R5 ;  /* 0x0000000916167223 */ /* 0x008fe40000000005 */
[----:B------:R-:W-:Y:S04]  /*0950*/  LDS R9, [R2+0x300] ;  /* 0x0003000002097984 */ /* 0x000fe80000000800 */
[----:B------:R-:W1:Y:S01]  /*0960*/  LDS.128 R4, [R16+0x30] ;  /* 0x0000300010047984 */ /* 0x000e620000000c00 */
[----:B--2---:R-:W-:-:S03]  /*0970*/  FFMA R27, R27, R10, R22 ;  /* 0x0000000a1b1b7223 */ /* 0x004fc60000000016 */
[----:B------:R-:W2:Y:S04]  /*0980*/  LDS R22, [R2+0x380] ;  /* 0x0003800002167984 */ /* 0x000ea80000000800 */
[----:B------:R-:W3:Y:S01]  /*0990*/  LDS R10, [R2+0x3c0] ;  /* 0x0003c000020a7984 */ /* 0x000ee20000000800 */
[----:B0-----:R-:W-:-:S04]  /*09a0*/  FFMA R11, R8, R11, R27 ;  /* 0x0000000b080b7223 */ /* 0x001fc8000000001b */
[----:B-1----:R-:W-:-:S04]  /*09b0*/  FFMA R4, R4, R9, R11 ;  /* 0x0000000904047223 */ /* 0x002fc8000000000b */
[----:B------:R-:W-:-:S04]  /*09c0*/  FFMA R5, R29, R5, R4 ;  /* 0x000000051d057223 */ /* 0x000fc80000000004 */
[----:B--2---:R-:W-:-:S04]  /*09d0*/  FFMA R5, R22, R6, R5 ;  /* 0x0000000616057223 */ /* 0x004fc80000000005 */
[----:B---3--:R-:W-:Y:S01]  /*09e0*/  FFMA R27, R10, R7, R5 ;  /* 0x000000070a1b7223 */ /* 0x008fe20000000005 */
[----:B------:R-:W-:Y:S06]  /*09f0*/  BAR.SYNC.DEFER_BLOCKING 0x0 ;  /* 0x0000000000007b1d */ /* 0x000fec0000010000 */
[----:B------:R-:W-:Y:S05]  /*0a00*/  BRA.U UP0, `(.L_x_2) ;  /* 0xfffffff9002c7547 */ /* 0x000fea000b83ffff */
[----:B------:R-:W-:-:S12]  /*0a10*/  ULOP3.LUT UR4, UR8, 0x7fffffe0, URZ, 0xc0, !UPT ;  /* 0x7fffffe008047892 */ /* 0x000fd8000f8ec0ff */
.L_x_1:
[----:B------:R-:W-:-:S09]  /*0a20*/  ULOP3.LUT UP0, URZ, UR8, 0x10, URZ, 0xc0, !UPT ;  /* 0x0000001008ff7892 */ /* 0x000fd2000f80c0ff */
[----:B------:R-:W-:Y:S05]  /*0a30*/  BRA.U !UP0, `(.L_x_0) ;  /* 0x0000000108ec7547 */ /* 0x000fea000b800000 */
[----:B------:R-:W0:Y:S01]  /*0a40*/  LDCU UR6, c[0x0][0x3a0] ;  /* 0x00007400ff0677ac */ /* 0x000e220008000800 */
[----:B------:R-:W-:Y:S02]  /*0a50*/  IADD3 R14, PT, PT, R14, UR4, RZ ;  /* 0x000000040e0e7c10 */ /* 0x000fe4000fffe0ff */
[----:B------:R-:W-:Y:S01]  /*0a60*/  IADD3 R6, PT, PT, R13, UR4, RZ ;  /* 0x000000040d067c10 */ /* 0x000fe2000fffe0ff */
[----:B------:R-:W1:Y:S01]  /*0a70*/  LDCU UR5, c[0x0][0x398] ;  /* 0x00007300ff0577ac */ /* 0x000e620008000800 */
[----:B------:R-:W-:Y:S02]  /*0a80*/  ISETP.GE.AND P0, PT, R14, UR7, PT ;  /* 0x000000070e007c0c */ /* 0x000fe4000bf06270 */
[----:B------:R-:W-:Y:S02]  /*0a90*/  CS2R R12, SRZ ;  /* 0x00000000000c7805 */ /* 0x000fe4000001ff00 */
[----:B0-----:R-:W-:Y:S02]  /*0aa0*/  ISETP.GE.AND P1, PT, R3, UR6, PT ;  /* 0x0000000603007c0c */ /* 0x001fe4000bf26270 */
[----:B-1----:R-:W-:-:S02]  /*0ab0*/  ISETP.GE.OR P0, PT, R0, UR5, P0 ;  /* 0x0000000500007c0c */ /* 0x002fc40008706670 */
[----:B------:R-:W-:-:S11]  /*0ac0*/  ISETP.GE.OR P1, PT, R6, UR7, P1 ;  /* 0x0000000706007c0c */ /* 0x000fd60008f26670 */
[----:B------:R-:W0:Y:S01]  /*0ad0*/  @!P0 LDC.64 R8, c[0x0][0x380] ;  /* 0x0000e000ff088b82 */ /* 0x000e220000000a00 */
[----:B------:R-:W-:Y:S01]  /*0ae0*/  @!P0 IADD3 R25, PT, PT, R25, R14, RZ ;  /* 0x0000000e19198210 */ /* 0x000fe20007ffe0ff */
[----:B------:R-:W-:-:S06]  /*0af0*/  @!P1 IMAD R11, R6, UR6, R3 ;  /* 0x00000006060b9c24 */ /* 0x000fcc000f8e0203 */
[----:B------:R-:W1:Y:S01]  /*0b00*/  @!P1 LDC.64 R4, c[0x0][0x388] ;  /* 0x0000e200ff049b82 */ /* 0x000e620000000a00 */
[----:B0-----:R-:W-:-:S05]  /*0b10*/  @!P0 IMAD.WIDE.U32 R8, R25, 0x4, R8 ;  /* 0x0000000419088825 */ /* 0x001fca00078e0008 */
[----:B------:R-:W2:Y:S01]  /*0b20*/  @!P0 LDG.E R12, desc[UR10][R8.64] ;  /* 0x0000000a080c8981 */ /* 0x000ea2000c1e1900 */
[----:B-1----:R-:W-:-:S05]  /*0b30*/  @!P1 IMAD.WIDE R10, R11, 0x4, R4 ;  /* 0x000000040b0a9825 */ /* 0x002fca00078e0204 */
[----:B------:R-:W3:Y:S01]  /*0b40*/  @!P1 LDG.E R13, desc[UR10][R10.64] ;  /* 0x0000000a0a0d9981 */ /* 0x000ee2000c1e1900 */
[----:B------:R-:W0:Y:S02]  /*0b50*/  S2R R5, SR_TID.X ;  /* 0x0000000000057919 */ /* 0x000e240000002100 */
[----:B0-----:R-:W-:-:S05]  /*0b60*/  LEA R15, R5, R16, 0x2 ;  /* 0x00000010050f7211 */ /* 0x001fca00078e10ff */
[----:B--2---:R-:W-:Y:S04]  /*0b70*/  STS [R15], R12 ;  /* 0x0000000c0f007388 */ /* 0x004fe80000000800 */
[----:B---3--:R-:W-:Y:S01]  /*0b80*/  STS [R20], R13 ;  /* 0x0000000d14007388 */ /* 0x008fe20000000800 */
[----:B------:R-:W-:Y:S06]  /*0b90*/  BAR.SYNC.DEFER_BLOCKING 0x0 ;  /* 0x0000000000007b1d */ /* 0x000fec0000010000 */
[----:B------:R-:W-:Y:S04]  /*0ba0*/  LDS R14, [R2] ;  /* 0x00000000020e7984 */ /* 0x000fe80000000800 */
[----:B------:R-:W0:Y:S04]  /*0bb0*/  LDS.128 R4, [R16] ;  /* 0x0000000010047984 */ /* 0x000e280000000c00 */
[----:B------:R-:W1:Y:S04]  /*0bc0*/  LDS R25, [R2+0x40] ;  /* 0x0000400002197984 */ /* 0x000e680000000800 */
[----:B------:R-:W2:Y:S04]  /*0bd0*/  LDS R23, [R2+0x80] ;  /* 0x0000800002177984 */ /* 0x000ea80000000800 */
[----:B------:R-:W3:Y:S04]  /*0be0*/  LDS R22, [R2+0xc0] ;  /* 0x0000c00002167984 */ /* 0x000ee80000000800 */
[----:B------:R-:W-:Y:S04]  /*0bf0*/  LDS R17, [R2+0x100] ;  /* 0x0001000002117984 */ /* 0x000fe80000000800 */
[----:B------:R-:W4:Y:S04]  /*0c00*/  LDS.128 R8, [R16+0x10] ;  /* 0x0000100010087984 */ /* 0x000f280000000c00 */
[----:B------:R-:W5:Y:S04]  /*0c10*/  LDS R18, [R2+0x140] ;  /* 0x0001400002127984 */ /* 0x000f680000000800 */
[----:B------:R-:W5:Y:S04]  /*0c20*/  LDS R19, [R2+0x180] ;  /* 0x0001800002137984 */ /* 0x000f680000000800 */
[----:B------:R-:W5:Y:S04]  /*0c30*/  LDS R20, [R2+0x1c0] ;  /* 0x0001c00002147984 */ /* 0x000f680000000800 */
[----:B------:R-:W-:Y:S01]  /*0c40*/  LDS R21, [R2+0x200] ;  /* 0x0002000002157984 */ /* 0x000fe20000000800 */
[----:B0-----:R-:W-:-:S03]  /*0c50*/  FFMA R24, R4, R14, R27 ;  /* 0x0000000e04187223 */ /* 0x001fc6000000001b */
[----:B------:R-:W0:Y:S04]  /*0c60*/  LDS.128 R12, [R16+0x20] ;  /* 0x00002000100c7984 */ /* 0x000e280000000c00 */
[----:B------:R-:W0:Y:S01]  /*0c70*/  LDS R4, [R2+0x240] ;  /* 0x0002400002047984 */ /* 0x000e220000000800 */
[----:B-1----:R-:W-:-:S03]  /*0c80*/  FFMA R24, R25, R5, R24 ;  /* 0x0000000519187223 */ /* 0x002fc60000000018 */
[----:B------:R-:W1:Y:S01]  /*0c90*/  LDS R5, [R2+0x280] ;  /* 0x0002800002057984 */ /* 0x000e620000000800 */
[----:B--2---:R-:W-:-:S03]  /*0ca0*/  FFMA R23, R23, R6, R24 ;  /* 0x0000000617177223 */ /* 0x004fc60000000018 */
[----:B------:R-:W2:Y:S01]  /*0cb0*/  LDS R6, [R2+0x2c0] ;  /* 0x0002c00002067984 */ /* 0x000ea20000000800 */
[----:B---3--:R-:W-:-:S03]  /*0cc0*/  FFMA R23, R22, R7, R23 ;  /* 0x0000000716177223 */ /* 0x008fc60000000017 */
[----:B------:R-:W-:Y:S04]  /*0cd0*/  LDS R7, [R2+0x300] ;  /* 0x0003000002077984 */ /* 0x000fe80000000800 */
[----:B------:R-:W3:Y:S01]  /*0ce0*/  LDS.128 R24, [R16+0x30] ;  /* 0x0000300010187984 */ /* 0x000ee20000000c00 */
[----:B----4-:R-:W-:-:S03]  /*0cf0*/  FFMA R23, R8, R17, R23 ;  /* 0x0000001108177223 */ /* 0x010fc60000000017 */
[----:B------:R-:W4:Y:S04]  /*0d00*/  LDS R22, [R2+0x340] ;  /* 0x0003400002167984 */ /* 0x000f280000000800 */
[----:B------:R-:W4:Y:S01]  /*0d10*/  LDS R17, [R2+0x380] ;  /* 0x0003800002117984 */ /* 0x000f220000000800 */
[----:B-----5:R-:W-:-:S03]  /*0d20*/  FFMA R18, R18, R9, R23 ;  /* 0x0000000912127223 */ /* 0x020fc60000000017 */
[----:B------:R-:W5:Y:S01]  /*0d30*/  LDS R8, [R2+0x3c0] ;  /* 0x0003c00002087984 */ /* 0x000f620000000800 */
[----:B------:R-:W-:-:S04]  /*0d40*/  FFMA R19, R19, R10, R18 ;  /* 0x0000000a13137223 */ /* 0x000fc80000000012 */
[----:B------:R-:W-:-:S04]  /*0d50*/  FFMA R11, R20, R11, R19 ;  /* 0x0000000b140b7223 */ /* 0x000fc80000000013 */
[----:B0-----:R-:W-:-:S04]  /*0d60*/  FFMA R11, R12, R21, R11 ;  /* 0x000000150c0b7223 */ /* 0x001fc8000000000b */
[----:B------:R-:W-:-:S04]  /*0d70*/  FFMA R4, R4, R13, R11 ;  /* 0x0000000d04047223 */ /* 0x000fc8000000000b */
[----:B-1----:R-:W-:-:S04]  /*0d80*/  FFMA R5, R5, R14, R4 ;  /* 0x0000000e05057223 */ /* 0x002fc80000000004 */
[----:B--2---:R-:W-:-:S04]  /*0d90*/  FFMA R5, R6, R15, R5 ;  /* 0x0000000f06057223 */ /* 0x004fc80000000005 */
[----:B---3--:R-:W-:-:S04]  /*0da0*/  FFMA R5, R24, R7, R5 ;  /* 0x0000000718057223 */ /* 0x008fc80000000005 */
[----:B----4-:R-:W-:-:S04]  /*0db0*/  FFMA R22, R22, R25, R5 ;  /* 0x0000001916167223 */ /* 0x010fc80000000005 */
[----:B------:R-:W-:-:S04]  /*0dc0*/  FFMA R17, R17, R26, R22 ;  /* 0x0000001a11117223 */ /* 0x000fc80000000016 */
[----:B-----5:R-:W-:Y:S01]  /*0dd0*/  FFMA R27, R8, R27, R17 ;  /* 0x0000001b081b7223 */ /* 0x020fe20000000011 */
[----:B------:R-:W-:Y:S06]  /*0de0*/  BAR.SYNC.DEFER_BLOCKING 0x0 ;  /* 0x0000000000007b1d */ /* 0x000fec0000010000 */
.L_x_0:
[----:B------:R-:W0:Y:S01]  /*0df0*/  LDCU UR4, c[0x0][0x3a0] ;  /* 0x00007400ff0477ac */ /* 0x000e220008000800 */
[----:B------:R-:W1:Y:S01]  /*0e00*/  LDCU UR5, c[0x0][0x398] ;  /* 0x00007300ff0577ac */ /* 0x000e620008000800 */
[----:B0-----:R-:W-:-:S04]  /*0e10*/  ISETP.GE.AND P0, PT, R3, UR4, PT ;  /* 0x0000000403007c0c */ /* 0x001fc8000bf06270 */
[----:B-1----:R-:W-:-:S13]  /*0e20*/  ISETP.GE.OR P0, PT, R0, UR5, P0 ;  /* 0x0000000500007c0c */ /* 0x002fda0008706670 */
[----:B------:R-:W-:Y:S05]  /*0e30*/  @P0 EXIT ;  /* 0x000000000000094d */ /* 0x000fea0003800000 */
[----:B------:R-:W0:Y:S01]  /*0e40*/  LDC.64 R4, c[0x0][0x390] ;  /* 0x0000e400ff047b82 */ /* 0x000e220000000a00 */
[----:B------:R-:W-:-:S04]  /*0e50*/  IMAD R3, R0, UR4, R3 ;  /* 0x0000000400037c24 */ /* 0x000fc8000f8e0203 */
[----:B0-----:R-:W-:-:S05]  /*0e60*/  IMAD.WIDE.U32 R2, R3, 0x4, R4 ;  /* 0x0000000403027825 */ /* 0x001fca00078e0004 */
[----:B------:R-:W-:Y:S01]  /*0e70*/  STG.E desc[UR10][R2.64], R27 ;  /* 0x0000001b02007986 */ /* 0x000fe2000c10190a */
[----:B------:R-:W-:Y:S05]  /*0e80*/  EXIT ;  /* 0x000000000000794d */ /* 0x000fea0003800000 */
.L_x_3:
[----:B------:R-:W-:-:S00]  /*0e90*/  BRA `(.L_x_3) ;  /* 0xfffffffc00fc7947 */ /* 0x000fc0000383ffff */
[----:B------:R-:W-:-:S00]  /*0ea0*/  NOP ;  /* 0x0000000000007918 */ /* 0x000fc00000000000 */
        /* <DEDUP_REMOVED lines=13> */
.L_x_4:


//--------------------- .nv.shared._Z14matrixMulTiledPKfS0_Pfiii --------------------------
	.section	.nv.shared._Z14matrixMulTiledPKfS0_Pfiii,"aw",@nobits
	.sectionflags	@""
	.align	4
.nv.shared._Z14matrixMulTiledPKfS0_Pfiii:
	.zero		3072


//--------------------- .nv.shared.reserved.0     --------------------------
	.section	.nv.shared.reserved.0,"aw",@nobits
	.weak		__nv_reservedSMEM_offset_0_alias
	.size		__nv_reservedSMEM_offset_0_alias, 0, 64
	.other		__nv_reservedSMEM_offset_0_alias,@"STO_CUDA_RESERVED_SHARED STV_DEFAULT"
__nv_reservedSMEM_offset_0_alias:
	.zero		0
	.zero		64


//--------------------- .nv.constant0._Z14matrixMulTiledPKfS0_Pfiii --------------------------
	.section	.nv.constant0._Z14matrixMulTiledPKfS0_Pfiii,"a",@progbits
	.sectionflags	@""
	.align	4
.nv.constant0._Z14matrixMulTiledPKfS0_Pfiii:
	.zero		932


//--------------------- SYMBOLS --------------------------

	.type		.nv.reservedSmem.offset0,@object
	.size		.nv.reservedSmem.offset0,0x4
	.type		.nv.reservedSmem.cap,@object
	.size		.nv.reservedSmem.cap,0x4
